//
// Generated by NVIDIA NVVM Compiler
//
// Compiler Build ID: CL-36424714
// Cuda compilation tools, release 13.0, V13.0.88
// Based on NVVM 20.0.0
//

.version 9.0
.target sm_100
.address_size 64

	// .globl	default_function_kernel

.visible .entry default_function_kernel(
	.param .u64 .ptr .align 1 default_function_kernel_param_0,
	.param .u64 .ptr .align 1 default_function_kernel_param_1
)
.maxntid 8
{
	.reg .pred 	%p<2>;
	.reg .b32 	%r<15>;
	.reg .b32 	%f<72>;
	.reg .b64 	%rd<17>;

	ld.param.u64 	%rd6, [default_function_kernel_param_0];
	ld.param.u64 	%rd7, [default_function_kernel_param_1];
	cvta.to.global.u64 	%rd1, %rd7;
	cvta.to.global.u64 	%rd8, %rd6;
	mov.u32 	%r7, %ctaid.x;
	shl.b32 	%r8, %r7, 3;
	mov.u32 	%r9, %tid.x;
	or.b32  	%r10, %r8, %r9;
	mul.wide.u32 	%rd9, %r10, 4;
	add.s64 	%rd2, %rd8, %rd9;
	mul.lo.s32 	%r11, %r9, 255;
	mad.lo.s32 	%r13, %r7, 2040, %r11;
	mul.wide.u32 	%rd10, %r7, 8160;
	mul.wide.u32 	%rd11, %r9, 1020;
	add.s64 	%rd12, %rd10, %rd11;
	add.s64 	%rd13, %rd12, %rd1;
	add.s64 	%rd16, %rd13, 32;
	mov.f32 	%f71, 0fFF7FFFFD;
	mov.b32 	%r14, 17;
$L__BB0_1:
	ld.global.nc.f32 	%f5, [%rd16+-32];
	max.f32 	%f6, %f71, %f5;
	ld.global.nc.f32 	%f7, [%rd16+-28];
	max.f32 	%f8, %f6, %f7;
	ld.global.nc.f32 	%f9, [%rd16+-24];
	max.f32 	%f10, %f8, %f9;
	ld.global.nc.f32 	%f11, [%rd16+-20];
	max.f32 	%f12, %f10, %f11;
	ld.global.nc.f32 	%f13, [%rd16+-16];
	max.f32 	%f14, %f12, %f13;
	ld.global.nc.f32 	%f15, [%rd16+-12];
	max.f32 	%f16, %f14, %f15;
	ld.global.nc.f32 	%f17, [%rd16+-8];
	max.f32 	%f18, %f16, %f17;
	ld.global.nc.f32 	%f19, [%rd16+-4];
	max.f32 	%f20, %f18, %f19;
	ld.global.nc.f32 	%f21, [%rd16];
	max.f32 	%f22, %f20, %f21;
	ld.global.nc.f32 	%f23, [%rd16+4];
	max.f32 	%f24, %f22, %f23;
	ld.global.nc.f32 	%f25, [%rd16+8];
	max.f32 	%f26, %f24, %f25;
	ld.global.nc.f32 	%f27, [%rd16+12];
	max.f32 	%f28, %f26, %f27;
	ld.global.nc.f32 	%f29, [%rd16+16];
	max.f32 	%f30, %f28, %f29;
	ld.global.nc.f32 	%f31, [%rd16+20];
	max.f32 	%f32, %f30, %f31;
	ld.global.nc.f32 	%f33, [%rd16+24];
	max.f32 	%f34, %f32, %f33;
	ld.global.nc.f32 	%f35, [%rd16+28];
	max.f32 	%f36, %f34, %f35;
	ld.global.nc.f32 	%f37, [%rd16+32];
	max.f32 	%f2, %f36, %f37;
	setp.eq.s32 	%p1, %r14, 255;
	@%p1 bra 	$L__BB0_3;
	add.s32 	%r12, %r13, 17;
	mul.wide.u32 	%rd14, %r12, 4;
	add.s64 	%rd15, %rd1, %rd14;
	ld.global.nc.f32 	%f38, [%rd15];
	max.f32 	%f39, %f2, %f38;
	ld.global.nc.f32 	%f40, [%rd15+4];
	max.f32 	%f41, %f39, %f40;
	ld.global.nc.f32 	%f42, [%rd15+8];
	max.f32 	%f43, %f41, %f42;
	ld.global.nc.f32 	%f44, [%rd15+12];
	max.f32 	%f45, %f43, %f44;
	ld.global.nc.f32 	%f46, [%rd15+16];
	max.f32 	%f47, %f45, %f46;
	ld.global.nc.f32 	%f48, [%rd15+20];
	max.f32 	%f49, %f47, %f48;
	ld.global.nc.f32 	%f50, [%rd15+24];
	max.f32 	%f51, %f49, %f50;
	ld.global.nc.f32 	%f52, [%rd15+28];
	max.f32 	%f53, %f51, %f52;
	ld.global.nc.f32 	%f54, [%rd15+32];
	max.f32 	%f55, %f53, %f54;
	ld.global.nc.f32 	%f56, [%rd15+36];
	max.f32 	%f57, %f55, %f56;
	ld.global.nc.f32 	%f58, [%rd15+40];
	max.f32 	%f59, %f57, %f58;
	ld.global.nc.f32 	%f60, [%rd15+44];
	max.f32 	%f61, %f59, %f60;
	ld.global.nc.f32 	%f62, [%rd15+48];
	max.f32 	%f63, %f61, %f62;
	ld.global.nc.f32 	%f64, [%rd15+52];
	max.f32 	%f65, %f63, %f64;
	ld.global.nc.f32 	%f66, [%rd15+56];
	max.f32 	%f67, %f65, %f66;
	ld.global.nc.f32 	%f68, [%rd15+60];
	max.f32 	%f69, %f67, %f68;
	ld.global.nc.f32 	%f70, [%rd15+64];
	max.f32 	%f71, %f69, %f70;
	add.s32 	%r14, %r14, 34;
	add.s32 	%r13, %r13, 34;
	add.s64 	%rd16, %rd16, 136;
	bra.uni 	$L__BB0_1;
$L__BB0_3:
	st.global.f32 	[%rd2], %f2;
	ret;

}


// ===== COMPILED SASS (sm_100) =====

	.target	sm_100

	.elftype	@"ET_EXEC"


//--------------------- .note.nv.tkinfo           --------------------------
	.section	.note.nv.tkinfo,"",@"SHT_NOTE"
	.sectionflags	@"SHF_NOTE_NV_TKINFO"
	.tkinfo
        /*0018*/ 	.word	0x00000002
        /*0030*/ 	.string	""
        /*0030*/ 	.string	"ptxas"
        /*0030*/ 	.string	"Cuda compilation tools, release 13.0, V13.0.88"
        /*0030*/ 	.string	"Build cuda_13.0.r13.0/compiler.36424714_0"
        /*0030*/ 	.string	"-arch sm_100 -m 64 "



//--------------------- .note.nv.cuinfo           --------------------------
	.section	.note.nv.cuinfo,"",@"SHT_NOTE"
	.sectionflags	@"SHF_NOTE_NV_CUINFO"
        /*0018*/ 	.short	0x0002
        /*001a*/ 	.short	0x0064
        /*001c*/ 	.short	0x0082
	.zero		2


//--------------------- .nv.info                  --------------------------
	.section	.nv.info,"",@"SHT_CUDA_INFO"
	.align	4


	//----- nvinfo : EIATTR_REGCOUNT
	.align		4
        /*0000*/ 	.byte	0x04, 0x2f
        /*0002*/ 	.short	(.L_1 - .L_0)
	.align		4
.L_0:
        /*0004*/ 	.word	index@(default_function_kernel)
        /*0008*/ 	.word	0x0000002c


	//----- nvinfo : EIATTR_FRAME_SIZE
	.align		4
.L_1:
        /*000c*/ 	.byte	0x04, 0x11
        /*000e*/ 	.short	(.L_3 - .L_2)
	.align		4
.L_2:
        /*0010*/ 	.word	index@(default_function_kernel)
        /*0014*/ 	.word	0x00000000


	//----- nvinfo : EIATTR_MIN_STACK_SIZE
	.align		4
.L_3:
        /*0018*/ 	.byte	0x04, 0x12
        /*001a*/ 	.short	(.L_5 - .L_4)
	.align		4
.L_4:
        /*001c*/ 	.word	index@(default_function_kernel)
        /*0020*/ 	.word	0x00000000
.L_5:


//--------------------- .nv.compat                --------------------------
	.section	.nv.compat,"",@"SHT_CUDA_COMPAT_INFO"
	.align	4
        /*0000*/ 	.byte	0x02, 0x09, 0x00, 0x00, 0x02, 0x02, 0x01, 0x00, 0x02, 0x05, 0x05, 0x00, 0x03, 0x07, 0x01, 0x01
        /*0010*/ 	.byte	0x02, 0x03, 0x00, 0x00, 0x02, 0x06, 0x01, 0x00, 0x04, 0x0b, 0x08, 0x00, 0x09, 0x00, 0x00, 0x00
        /*0020*/ 	.byte	0x00, 0x00, 0x00, 0x00


//--------------------- .nv.info.default_function_kernel --------------------------
	.section	.nv.info.default_function_kernel,"",@"SHT_CUDA_INFO"
	.sectionflags	@""
	.align	4


	//----- nvinfo : EIATTR_CUDA_API_VERSION
	.align		4
        /*0000*/ 	.byte	0x04, 0x37
        /*0002*/ 	.short	(.L_7 - .L_6)
.L_6:
        /*0004*/ 	.word	0x00000082


	//----- nvinfo : EIATTR_KPARAM_INFO
	.align		4
.L_7:
        /*0008*/ 	.byte	0x04, 0x17
        /*000a*/ 	.short	(.L_9 - .L_8)
.L_8:
        /*000c*/ 	.word	0x00000000
        /*0010*/ 	.short	0x0001
        /*0012*/ 	.short	0x0008
        /*0014*/ 	.byte	0x00, 0xf5, 0x21, 0x00


	//----- nvinfo : EIATTR_KPARAM_INFO
	.align		4
.L_9:
        /*0018*/ 	.byte	0x04, 0x17
        /*001a*/ 	.short	(.L_11 - .L_10)
.L_10:
        /*001c*/ 	.word	0x00000000
        /*0020*/ 	.short	0x0000
        /*0022*/ 	.short	0x0000
        /*0024*/ 	.byte	0x00, 0xf5, 0x21, 0x00


	//----- nvinfo : EIATTR_SPARSE_MMA_MASK
	.align		4
.L_11:
        /*0028*/ 	.byte	0x03, 0x50
        /*002a*/ 	.short	0x0000


	//----- nvinfo : EIATTR_MAXREG_COUNT
	.align		4
        /*002c*/ 	.byte	0x03, 0x1b
        /*002e*/ 	.short	0x00ff


	//----- nvinfo : EIATTR_MERCURY_ISA_VERSION
	.align		4
        /*0030*/ 	.byte	0x03, 0x5f
        /*0032*/ 	.short	0x0101


	//----- nvinfo : EIATTR_VRC_CTA_INIT_COUNT
	.align		4
        /*0034*/ 	.byte	0x02, 0x4a
	.zero		1
	.zero		1


	//----- nvinfo : EIATTR_EXIT_INSTR_OFFSETS
	.align		4
        /*0038*/ 	.byte	0x04, 0x1c
        /*003a*/ 	.short	(.L_13 - .L_12)


	//   ....[0]....
.L_12:
        /*003c*/ 	.word	0x000006b0


	//----- nvinfo : EIATTR_MAX_THREADS
	.align		4
.L_13:
        /*0040*/ 	.byte	0x04, 0x05
        /*0042*/ 	.short	(.L_15 - .L_14)
.L_14:
        /*0044*/ 	.word	0x00000008
        /*0048*/ 	.word	0x00000001
        /*004c*/ 	.word	0x00000001


	//----- nvinfo : EIATTR_CBANK_PARAM_SIZE
	.align		4
.L_15:
        /*0050*/ 	.byte	0x03, 0x19
        /*0052*/ 	.short	0x0010


	//----- nvinfo : EIATTR_PARAM_CBANK
	.align		4
        /*0054*/ 	.byte	0x04, 0x0a
        /*0056*/ 	.short	(.L_17 - .L_16)
	.align		4
.L_16:
        /*0058*/ 	.word	index@(.nv.constant0.default_function_kernel)
        /*005c*/ 	.short	0x0380
        /*005e*/ 	.short	0x0010


	//----- nvinfo : EIATTR_SW_WAR
	.align		4
.L_17:
        /*0060*/ 	.byte	0x04, 0x36
        /*0062*/ 	.short	(.L_19 - .L_18)
.L_18:
        /*0064*/ 	.word	0x00000008
.L_19:


//--------------------- .nv.callgraph             --------------------------
	.section	.nv.callgraph,"",@"SHT_CUDA_CALLGRAPH"
	.align	4
	.sectionentsize	8
	.align		4
        /*0000*/ 	.word	0x00000000
	.align		4
        /*0004*/ 	.word	0xffffffff
	.align		4
        /*0008*/ 	.word	0x00000000
	.align		4
        /*000c*/ 	.word	0xfffffffe
	.align		4
        /*0010*/ 	.word	0x00000000
	.align		4
        /*0014*/ 	.word	0xfffffffd
	.align		4
        /*0018*/ 	.word	0x00000000
	.align		4
        /*001c*/ 	.word	0xfffffffc


//--------------------- .text.default_function_kernel --------------------------
	.section	.text.default_function_kernel,"ax",@progbits
	.align	128
        .global         default_function_kernel
        .type           default_function_kernel,@function
        .size           default_function_kernel,(.L_x_2 - default_function_kernel)
        .other          default_function_kernel,@"STO_CUDA_ENTRY STV_DEFAULT"
default_function_kernel:
.text.default_function_kernel:
[----:B------:R-:W-:Y:S01]  /*0000*/  LDC R1, c[0x0][0x37c] ;  /* 0x0000df00ff017b82 */ /* 0x000fe20000000800 */
[----:B------:R-:W0:Y:S01]  /*0010*/  S2R R18, SR_TID.X ;  /* 0x0000000000127919 */ /* 0x000e220000002100 */
[----:B------:R-:W1:Y:S01]  /*0020*/  LDCU.64 UR4, c[0x0][0x388] ;  /* 0x00007100ff0477ac */ /* 0x000e620008000a00 */
[----:B------:R-:W2:Y:S01]  /*0030*/  S2R R23, SR_CTAID.X ;  /* 0x0000000000177919 */ /* 0x000ea20000002500 */
[----:B------:R-:W3:Y:S01]  /*0040*/  LDCU.64 UR6, c[0x0][0x358] ;  /* 0x00006b00ff0677ac */ /* 0x000ee20008000a00 */
[----:B0-----:R-:W-:-:S04]  /*0050*/  IMAD.WIDE.U32 R2, R18, 0x3fc, RZ ;  /* 0x000003fc12027825 */ /* 0x001fc800078e00ff */
[----:B--2---:R-:W-:-:S03]  /*0060*/  IMAD.WIDE.U32 R2, R23, 0x1fe0, R2 ;  /* 0x00001fe017027825 */ /* 0x004fc600078e0002 */
[----:B-1----:R-:W-:-:S04]  /*0070*/  IADD3 R2, P0, PT, R2, UR4, RZ ;  /* 0x0000000402027c10 */ /* 0x002fc8000ff1e0ff */
[----:B------:R-:W-:-:S05]  /*0080*/  IADD3.X R3, PT, PT, R3, UR5, RZ, P0, !PT ;  /* 0x0000000503037c10 */ /* 0x000fca00087fe4ff */
[----:B---3--:R-:W2:Y:S04]  /*0090*/  LDG.E.CONSTANT R0, desc[UR6][R2.64] ;  /* 0x0000000602007981 */ /* 0x008ea8000c1e9900 */
[----:B------:R-:W2:Y:S04]  /*00a0*/  LDG.E.CONSTANT R5, desc[UR6][R2.64+0x4] ;  /* 0x0000040602057981 */ /* 0x000ea8000c1e9900 */
[----:B------:R-:W3:Y:S04]  /*00b0*/  LDG.E.CONSTANT R7, desc[UR6][R2.64+0x8] ;  /* 0x0000080602077981 */ /* 0x000ee8000c1e9900 */
[----:B------:R-:W3:Y:S04]  /*00c0*/  LDG.E.CONSTANT R4, desc[UR6][R2.64+0xc] ;  /* 0x00000c0602047981 */ /* 0x000ee8000c1e9900 */
[----:B------:R-:W4:Y:S04]  /*00d0*/  LDG.E.CONSTANT R9, desc[UR6][R2.64+0x10] ;  /* 0x0000100602097981 */ /* 0x000f28000c1e9900 */
[----:B------:R-:W4:Y:S04]  /*00e0*/  LDG.E.CONSTANT R6, desc[UR6][R2.64+0x14] ;  /* 0x0000140602067981 */ /* 0x000f28000c1e9900 */
[----:B------:R-:W5:Y:S04]  /*00f0*/  LDG.E.CONSTANT R11, desc[UR6][R2.64+0x18] ;  /* 0x00001806020b7981 */ /* 0x000f68000c1e9900 */
        /* <DEDUP_REMOVED lines=9> */
[----:B------:R-:W5:Y:S01]  /*0190*/  LDG.E.CONSTANT R21, desc[UR6][R2.64+0x40] ;  /* 0x0000400602157981 */ /* 0x000f62000c1e9900 */
[----:B------:R-:W-:Y:S01]  /*01a0*/  IADD3 R22, P0, PT, R2, 0x20, RZ ;  /* 0x0000002002167810 */ /* 0x000fe20007f1e0ff */
[----:B------:R-:W-:-:S04]  /*01b0*/  UMOV UR4, 0x11 ;  /* 0x0000001100047882 */ /* 0x000fc80000000000 */
[----:B------:R-:W-:Y:S01]  /*01c0*/  IMAD.X R27, RZ, RZ, R3, P0 ;  /* 0x000000ffff1b7224 */ /* 0x000fe200000e0603 */
[----:B--2---:R-:W-:-:S04]  /*01d0*/  FMNMX3 R0, R0, -3.40282306073709652508e+38, R5, !PT ;  /* 0xff7ffffd00007876 */ /* 0x004fc80007800005 */
[----:B---3--:R-:W-:Y:S02]  /*01e0*/  FMNMX3 R0, R0, R7, R4, !PT ;  /* 0x0000000700007276 */ /* 0x008fe40007800004 */
[----:B------:R-:W0:Y:S02]  /*01f0*/  LDC.64 R4, c[0x0][0x380] ;  /* 0x0000e000ff047b82 */ /* 0x000e240000000a00 */
[----:B----4-:R-:W-:-:S04]  /*0200*/  FMNMX3 R0, R0, R9, R6, !PT ;  /* 0x0000000900007276 */ /* 0x010fc80007800006 */
[----:B-----5:R-:W-:-:S04]  /*0210*/  FMNMX3 R0, R0, R11, R8, !PT ;  /* 0x0000000b00007276 */ /* 0x020fc80007800008 */
[----:B------:R-:W-:-:S04]  /*0220*/  FMNMX3 R0, R0, R13, R10, !PT ;  /* 0x0000000d00007276 */ /* 0x000fc8000780000a */
[----:B------:R-:W-:Y:S01]  /*0230*/  FMNMX3 R12, R0, R15, R12, !PT ;  /* 0x0000000f000c7276 */ /* 0x000fe2000780000c */
[C---:B------:R-:W-:Y:S02]  /*0240*/  IMAD.SHL.U32 R0, R23.reuse, 0x8, RZ ;  /* 0x0000000817007824 */ /* 0x040fe400078e00ff */
[----:B------:R-:W-:-:S03]  /*0250*/  IMAD R23, R23, 0x8, R18 ;  /* 0x0000000817177824 */ /* 0x000fc600078e0212 */
[----:B------:R-:W-:Y:S01]  /*0260*/  LOP3.LUT R7, R0, R18, RZ, 0xfc, !PT ;  /* 0x0000001200077212 */ /* 0x000fe200078efcff */
[----:B------:R-:W-:Y:S01]  /*0270*/  IMAD R0, R23, 0xff, RZ ;  /* 0x000000ff17007824 */ /* 0x000fe200078e02ff */
[----:B------:R-:W-:-:S03]  /*0280*/  FMNMX3 R12, R12, R17, R14, !PT ;  /* 0x000000110c0c7276 */ /* 0x000fc6000780000e */
[----:B0-----:R-:W-:Y:S01]  /*0290*/  IMAD.WIDE.U32 R4, R7, 0x4, R4 ;  /* 0x0000000407047825 */ /* 0x001fe200078e0004 */
[----:B------:R-:W-:-:S04]  /*02a0*/  FMNMX3 R12, R12, R19, R16, !PT ;  /* 0x000000130c0c7276 */ /* 0x000fc80007800010 */
[----:B------:R-:W-:-:S07]  /*02b0*/  FMNMX R21, R12, R21, !PT ;  /* 0x000000150c157209 */ /* 0x000fce0007800000 */
.L_x_0:
[----:B------:R-:W0:Y:S01]  /*02c0*/  LDC.64 R2, c[0x0][0x388] ;  /* 0x0000e200ff027b82 */ /* 0x000e220000000a00 */
[----:B------:R-:W-:-:S04]  /*02d0*/  VIADD R7, R0, 0x11 ;  /* 0x0000001100077836 */ /* 0x000fc80000000000 */
[----:B0-----:R-:W-:-:S05]  /*02e0*/  IMAD.WIDE.U32 R2, R7, 0x4, R2 ;  /* 0x0000000407027825 */ /* 0x001fca00078e0002 */
[----:B------:R-:W2:Y:S04]  /*02f0*/  LDG.E.CONSTANT R6, desc[UR6][R2.64] ;  /* 0x0000000602067981 */ /* 0x000ea8000c1e9900 */
        /* <DEDUP_REMOVED lines=15> */
[----:B------:R0:W5:Y:S02]  /*03f0*/  LDG.E.CONSTANT R25, desc[UR6][R2.64+0x40] ;  /* 0x0000400602197981 */ /* 0x000164000c1e9900 */
[----:B0-----:R-:W-:-:S02]  /*0400*/  IMAD.MOV.U32 R2, RZ, RZ, R22 ;  /* 0x000000ffff027224 */ /* 0x001fc400078e0016 */
[----:B------:R-:W-:-:S05]  /*0410*/  IMAD.MOV.U32 R3, RZ, RZ, R27 ;  /* 0x000000ffff037224 */ /* 0x000fca00078e001b */
        /* <DEDUP_REMOVED lines=17> */
[----:B------:R-:W-:Y:S01]  /*0530*/  UIADD3 UR4, UPT, UPT, UR4, 0x22, URZ ;  /* 0x0000002204047890 */ /* 0x000fe2000fffe0ff */
[----:B------:R-:W-:-:S03]  /*0540*/  VIADD R0, R0, 0x22 ;  /* 0x0000002200007836 */ /* 0x000fc60000000000 */
[----:B------:R-:W-:Y:S01]  /*0550*/  UISETP.NE.AND UP0, UPT, UR4, 0xff, UPT ;  /* 0x000000ff0400788c */ /* 0x000fe2000bf05270 */
[----:B--2---:R-:W-:-:S04]  /*0560*/  FMNMX3 R6, R21, R6, R7, !PT ;  /* 0x0000000615067276 */ /* 0x004fc80007800007 */
[----:B---3--:R-:W-:-:S04]  /*0570*/  FMNMX3 R6, R6, R9, R8, !PT ;  /* 0x0000000906067276 */ /* 0x008fc80007800008 */
[----:B----4-:R-:W-:-:S04]  /*0580*/  FMNMX3 R6, R6, R11, R10, !PT ;  /* 0x0000000b06067276 */ /* 0x010fc8000780000a */
[----:B-----5:R-:W-:-:S04]  /*0590*/  FMNMX3 R6, R6, R13, R12, !PT ;  /* 0x0000000d06067276 */ /* 0x020fc8000780000c */
[----:B------:R-:W-:-:S04]  /*05a0*/  FMNMX3 R6, R6, R15, R14, !PT ;  /* 0x0000000f06067276 */ /* 0x000fc8000780000e */
[----:B------:R-:W-:-:S04]  /*05b0*/  FMNMX3 R6, R6, R17, R16, !PT ;  /* 0x0000001106067276 */ /* 0x000fc80007800010 */
[----:B------:R-:W-:-:S04]  /*05c0*/  FMNMX3 R6, R6, R19, R18, !PT ;  /* 0x0000001306067276 */ /* 0x000fc80007800012 */
[----:B------:R-:W-:-:S04]  /*05d0*/  FMNMX3 R6, R6, R23, R20, !PT ;  /* 0x0000001706067276 */ /* 0x000fc80007800014 */
[----:B------:R-:W-:Y:S02]  /*05e0*/  FMNMX3 R6, R6, R25, R22, !PT ;  /* 0x0000001906067276 */ /* 0x000fe40007800016 */
[----:B------:R-:W-:Y:S02]  /*05f0*/  IADD3 R22, P0, PT, R2, 0x88, RZ ;  /* 0x0000008802167810 */ /* 0x000fe40007f1e0ff */
[----:B------:R-:W-:-:S03]  /*0600*/  FMNMX3 R6, R6, R27, R24, !PT ;  /* 0x0000001b06067276 */ /* 0x000fc60007800018 */
[----:B------:R-:W-:Y:S01]  /*0610*/  IMAD.X R27, RZ, RZ, R3, P0 ;  /* 0x000000ffff1b7224 */ /* 0x000fe200000e0603 */
[----:B------:R-:W-:-:S04]  /*0620*/  FMNMX3 R6, R6, R29, R26, !PT ;  /* 0x0000001d06067276 */ /* 0x000fc8000780001a */
[----:B------:R-:W-:-:S04]  /*0630*/  FMNMX3 R6, R6, R31, R28, !PT ;  /* 0x0000001f06067276 */ /* 0x000fc8000780001c */
[----:B------:R-:W-:-:S04]  /*0640*/  FMNMX3 R6, R6, R33, R30, !PT ;  /* 0x0000002106067276 */ /* 0x000fc8000780001e */
[----:B------:R-:W-:-:S04]  /*0650*/  FMNMX3 R6, R6, R35, R32, !PT ;  /* 0x0000002306067276 */ /* 0x000fc80007800020 */
[----:B------:R-:W-:-:S04]  /*0660*/  FMNMX3 R6, R6, R37, R34, !PT ;  /* 0x0000002506067276 */ /* 0x000fc80007800022 */
[----:B------:R-:W-:-:S04]  /*0670*/  FMNMX3 R6, R6, R39, R36, !PT ;  /* 0x0000002706067276 */ /* 0x000fc80007800024 */
[----:B------:R-:W-:Y:S01]  /*0680*/  FMNMX3 R21, R6, R41, R38, !PT ;  /* 0x0000002906157276 */ /* 0x000fe20007800026 */
[----:B------:R-:W-:Y:S06]  /*0690*/  BRA.U UP0, `(.L_x_0) ;  /* 0xfffffffd00087547 */ /* 0x000fec000b83ffff */
[----:B------:R-:W-:Y:S01]  /*06a0*/  STG.E desc[UR6][R4.64], R21 ;  /* 0x0000001504007986 */ /* 0x000fe2000c101906 */
[----:B------:R-:W-:Y:S05]  /*06b0*/  EXIT ;  /* 0x000000000000794d */ /* 0x000fea0003800000 */
.L_x_1:
[----:B------:R-:W-:-:S00]  /*06c0*/  BRA `(.L_x_1) ;  /* 0xfffffffc00fc7947 */ /* 0x000fc0000383ffff */
[----:B------:R-:W-:-:S00]  /*06d0*/  NOP ;  /* 0x0000000000007918 */ /* 0x000fc00000000000 */
        /* <DEDUP_REMOVED lines=10> */
.L_x_2:


//--------------------- .nv.shared.reserved.0     --------------------------
	.section	.nv.shared.reserved.0,"aw",@nobits
	.weak		__nv_reservedSMEM_offset_0_alias
	.size		__nv_reservedSMEM_offset_0_alias, 0, 64
	.other		__nv_reservedSMEM_offset_0_alias,@"STO_CUDA_RESERVED_SHARED STV_DEFAULT"
__nv_reservedSMEM_offset_0_alias:
	.zero		0
	.zero		64


//--------------------- .nv.constant0.default_function_kernel --------------------------
	.section	.nv.constant0.default_function_kernel,"a",@progbits
	.sectionflags	@""
	.align	4
.nv.constant0.default_function_kernel:
	.zero		912


//--------------------- SYMBOLS --------------------------

	.type		.nv.reservedSmem.offset0,@object
	.size		.nv.reservedSmem.offset0,0x4
